//
// Generated by NVIDIA NVVM Compiler
//
// Compiler Build ID: CL-36424714
// Cuda compilation tools, release 13.0, V13.0.88
// Based on NVVM 20.0.0
//

.version 9.0
.target sm_100
.address_size 64

	// .globl	_Z10search_detPdPi
.extern .func  (.param .b32 func_retval0) vprintf
(
	.param .b64 vprintf_param_0,
	.param .b64 vprintf_param_1
)
;
.global .align 1 .b8 $str[4] = {37, 102, 32};
.global .align 1 .b8 $str$1[2] = {10};
.global .align 1 .b8 $str$2[27] = {95, 95, 102, 115, 113, 114, 116, 95, 114, 110, 40, 83, 73, 90, 69, 32, 45, 32, 107, 41, 32, 61, 32, 37, 100, 10};

.visible .entry _Z10search_detPdPi(
	.param .u64 .ptr .align 1 _Z10search_detPdPi_param_0,
	.param .u64 .ptr .align 1 _Z10search_detPdPi_param_1
)
{
	.local .align 8 .b8 	__local_depot0[8];
	.reg .b64 	%SP;
	.reg .b64 	%SPL;
	.reg .b32 	%r<14>;
	.reg .b64 	%rd<11>;
	.reg .b64 	%fd<20>;

	mov.u64 	%SPL, __local_depot0;
	cvta.local.u64 	%SP, %SPL;
	ld.param.u64 	%rd1, [_Z10search_detPdPi_param_0];
	ld.param.u64 	%rd2, [_Z10search_detPdPi_param_1];
	cvta.to.global.u64 	%rd3, %rd1;
	add.u64 	%rd4, %SP, 0;
	add.u64 	%rd5, %SPL, 0;
	ld.global.f64 	%fd1, [%rd3+16];
	ld.global.f64 	%fd2, [%rd3];
	div.rn.f64 	%fd3, %fd1, %fd2;
	mul.f64 	%fd4, %fd3, %fd2;
	sub.f64 	%fd5, %fd1, %fd4;
	st.global.f64 	[%rd3+16], %fd5;
	ld.global.f64 	%fd6, [%rd3+8];
	mul.f64 	%fd7, %fd3, %fd6;
	ld.global.f64 	%fd8, [%rd3+24];
	sub.f64 	%fd9, %fd8, %fd7;
	st.global.f64 	[%rd3+24], %fd9;
	st.local.f64 	[%rd5], %fd2;
	mov.u64 	%rd6, $str;
	cvta.global.u64 	%rd7, %rd6;
	{ // callseq 0, 0
	.param .b64 param0;
	st.param.b64 	[param0], %rd7;
	.param .b64 param1;
	st.param.b64 	[param1], %rd4;
	.param .b32 retval0;
	call.uni (retval0), 
	vprintf, 
	(
	param0, 
	param1
	);
	ld.param.b32 	%r1, [retval0];
	} // callseq 0
	ld.global.f64 	%fd10, [%rd3+8];
	st.local.f64 	[%rd5], %fd10;
	{ // callseq 1, 0
	.param .b64 param0;
	st.param.b64 	[param0], %rd7;
	.param .b64 param1;
	st.param.b64 	[param1], %rd4;
	.param .b32 retval0;
	call.uni (retval0), 
	vprintf, 
	(
	param0, 
	param1
	);
	ld.param.b32 	%r3, [retval0];
	} // callseq 1
	mov.u64 	%rd8, $str$1;
	cvta.global.u64 	%rd9, %rd8;
	{ // callseq 2, 0
	.param .b64 param0;
	st.param.b64 	[param0], %rd9;
	.param .b64 param1;
	st.param.b64 	[param1], 0;
	.param .b32 retval0;
	call.uni (retval0), 
	vprintf, 
	(
	param0, 
	param1
	);
	ld.param.b32 	%r5, [retval0];
	} // callseq 2
	ld.global.f64 	%fd11, [%rd3+16];
	st.local.f64 	[%rd5], %fd11;
	{ // callseq 3, 0
	.param .b64 param0;
	st.param.b64 	[param0], %rd7;
	.param .b64 param1;
	st.param.b64 	[param1], %rd4;
	.param .b32 retval0;
	call.uni (retval0), 
	vprintf, 
	(
	param0, 
	param1
	);
	ld.param.b32 	%r7, [retval0];
	} // callseq 3
	ld.global.f64 	%fd12, [%rd3+24];
	st.local.f64 	[%rd5], %fd12;
	{ // callseq 4, 0
	.param .b64 param0;
	st.param.b64 	[param0], %rd7;
	.param .b64 param1;
	st.param.b64 	[param1], %rd4;
	.param .b32 retval0;
	call.uni (retval0), 
	vprintf, 
	(
	param0, 
	param1
	);
	ld.param.b32 	%r9, [retval0];
	} // callseq 4
	{ // callseq 5, 0
	.param .b64 param0;
	st.param.b64 	[param0], %rd9;
	.param .b64 param1;
	st.param.b64 	[param1], 0;
	.param .b32 retval0;
	call.uni (retval0), 
	vprintf, 
	(
	param0, 
	param1
	);
	ld.param.b32 	%r11, [retval0];
	} // callseq 5
	ld.global.f64 	%fd13, [%rd3];
	ld.global.f64 	%fd14, [%rd3+24];
	mul.f64 	%fd15, %fd13, %fd14;
	cvta.to.global.u64 	%rd10, %rd2;
	mov.f64 	%fd16, 0d3FE0000000000000;
	copysign.f64 	%fd17, %fd15, %fd16;
	add.rz.f64 	%fd18, %fd15, %fd17;
	cvt.rzi.f64.f64 	%fd19, %fd18;
	cvt.rzi.s32.f64 	%r13, %fd19;
	st.global.u32 	[%rd10], %r13;
	ret;

}
	// .globl	_Z19search_minor_matrixPdPi
.visible .entry _Z19search_minor_matrixPdPi(
	.param .u64 .ptr .align 1 _Z19search_minor_matrixPdPi_param_0,
	.param .u64 .ptr .align 1 _Z19search_minor_matrixPdPi_param_1
)
{
	.local .align 8 .b8 	__local_depot1[8];
	.reg .b64 	%SP;
	.reg .b64 	%SPL;
	.reg .b32 	%r<4>;
	.reg .b64 	%rd<5>;

	mov.u64 	%SPL, __local_depot1;
	cvta.local.u64 	%SP, %SPL;
	add.u64 	%rd1, %SP, 0;
	add.u64 	%rd2, %SPL, 0;
	mov.b32 	%r1, 1;
	st.local.u32 	[%rd2], %r1;
	mov.u64 	%rd3, $str$2;
	cvta.global.u64 	%rd4, %rd3;
	{ // callseq 6, 0
	.param .b64 param0;
	st.param.b64 	[param0], %rd4;
	.param .b64 param1;
	st.param.b64 	[param1], %rd1;
	.param .b32 retval0;
	call.uni (retval0), 
	vprintf, 
	(
	param0, 
	param1
	);
	ld.param.b32 	%r2, [retval0];
	} // callseq 6

}


// ===== COMPILED SASS (sm_100) =====

	.target	sm_100

	.elftype	@"ET_EXEC"


//--------------------- .note.nv.tkinfo           --------------------------
	.section	.note.nv.tkinfo,"",@"SHT_NOTE"
	.sectionflags	@"SHF_NOTE_NV_TKINFO"
	.tkinfo
        /*0018*/ 	.word	0x00000002
        /*0030*/ 	.string	""
        /*0030*/ 	.string	"ptxas"
        /*0030*/ 	.string	"Cuda compilation tools, release 13.0, V13.0.88"
        /*0030*/ 	.string	"Build cuda_13.0.r13.0/compiler.36424714_0"
        /*0030*/ 	.string	"-arch sm_100 -m 64 "



//--------------------- .note.nv.cuinfo           --------------------------
	.section	.note.nv.cuinfo,"",@"SHT_NOTE"
	.sectionflags	@"SHF_NOTE_NV_CUINFO"
        /*0018*/ 	.short	0x0002
        /*001a*/ 	.short	0x0064
        /*001c*/ 	.short	0x0082
	.zero		2


//--------------------- .nv.info                  --------------------------
	.section	.nv.info,"",@"SHT_CUDA_INFO"
	.align	4


	//----- nvinfo : EIATTR_REGCOUNT
	.align		4
        /*0000*/ 	.byte	0x04, 0x2f
        /*0002*/ 	.short	(.L_4 - .L_3)
	.align		4
.L_3:
        /*0004*/ 	.word	index@(_Z10search_detPdPi)
        /*0008*/ 	.word	0x00000019


	//----- nvinfo : EIATTR_FRAME_SIZE
	.align		4
.L_4:
        /*000c*/ 	.byte	0x04, 0x11
        /*000e*/ 	.short	(.L_6 - .L_5)
	.align		4
.L_5:
        /*0010*/ 	.word	index@($__internal_0_$__cuda_sm20_div_rn_f64_full)
        /*0014*/ 	.word	0x00000008


	//----- nvinfo : EIATTR_FRAME_SIZE
	.align		4
.L_6:
        /*0018*/ 	.byte	0x04, 0x11
        /*001a*/ 	.short	(.L_8 - .L_7)
	.align		4
.L_7:
        /*001c*/ 	.word	index@(_Z10search_detPdPi)
        /*0020*/ 	.word	0x00000008


	//----- nvinfo : EIATTR_REGCOUNT
	.align		4
.L_8:
        /*0024*/ 	.byte	0x04, 0x2f
        /*0026*/ 	.short	(.L_10 - .L_9)
	.align		4
.L_9:
        /*0028*/ 	.word	index@(_Z19search_minor_matrixPdPi)
        /*002c*/ 	.word	0x00000018


	//----- nvinfo : EIATTR_FRAME_SIZE
	.align		4
.L_10:
        /*0030*/ 	.byte	0x04, 0x11
        /*0032*/ 	.short	(.L_12 - .L_11)
	.align		4
.L_11:
        /*0034*/ 	.word	index@(_Z19search_minor_matrixPdPi)
        /*0038*/ 	.word	0x00000008


	//----- nvinfo : EIATTR_MIN_STACK_SIZE
	.align		4
.L_12:
        /*003c*/ 	.byte	0x04, 0x12
        /*003e*/ 	.short	(.L_14 - .L_13)
	.align		4
.L_13:
        /*0040*/ 	.word	index@(_Z19search_minor_matrixPdPi)
        /*0044*/ 	.word	0x00000008


	//----- nvinfo : EIATTR_MIN_STACK_SIZE
	.align		4
.L_14:
        /*0048*/ 	.byte	0x04, 0x12
        /*004a*/ 	.short	(.L_16 - .L_15)
	.align		4
.L_15:
        /*004c*/ 	.word	index@(_Z10search_detPdPi)
        /*0050*/ 	.word	0x00000008
.L_16:


//--------------------- .nv.compat                --------------------------
	.section	.nv.compat,"",@"SHT_CUDA_COMPAT_INFO"
	.align	4
        /*0000*/ 	.byte	0x02, 0x09, 0x00, 0x00, 0x02, 0x02, 0x01, 0x00, 0x02, 0x05, 0x05, 0x00, 0x03, 0x07, 0x01, 0x01
        /*0010*/ 	.byte	0x02, 0x03, 0x00, 0x00, 0x02, 0x06, 0x01, 0x00, 0x04, 0x0b, 0x08, 0x00, 0x01, 0x00, 0x00, 0x00
        /*0020*/ 	.byte	0x00, 0x00, 0x00, 0x00


//--------------------- .nv.info._Z19search_minor_matrixPdPi --------------------------
	.section	.nv.info._Z19search_minor_matrixPdPi,"",@"SHT_CUDA_INFO"
	.sectionflags	@""
	.align	4


	//----- nvinfo : EIATTR_CUDA_API_VERSION
	.align		4
        /*0000*/ 	.byte	0x04, 0x37
        /*0002*/ 	.short	(.L_18 - .L_17)
.L_17:
        /*0004*/ 	.word	0x00000082


	//----- nvinfo : EIATTR_KPARAM_INFO
	.align		4
.L_18:
        /*0008*/ 	.byte	0x04, 0x17
        /*000a*/ 	.short	(.L_20 - .L_19)
.L_19:
        /*000c*/ 	.word	0x00000000
        /*0010*/ 	.short	0x0001
        /*0012*/ 	.short	0x0008
        /*0014*/ 	.byte	0x00, 0xf5, 0x21, 0x00


	//----- nvinfo : EIATTR_KPARAM_INFO
	.align		4
.L_20:
        /*0018*/ 	.byte	0x04, 0x17
        /*001a*/ 	.short	(.L_22 - .L_21)
.L_21:
        /*001c*/ 	.word	0x00000000
        /*0020*/ 	.short	0x0000
        /*0022*/ 	.short	0x0000
        /*0024*/ 	.byte	0x00, 0xf5, 0x21, 0x00


	//----- nvinfo : EIATTR_SPARSE_MMA_MASK
	.align		4
.L_22:
        /*0028*/ 	.byte	0x03, 0x50
        /*002a*/ 	.short	0x0000


	//----- nvinfo : EIATTR_MAXREG_COUNT
	.align		4
        /*002c*/ 	.byte	0x03, 0x1b
        /*002e*/ 	.short	0x00ff


	//----- nvinfo : EIATTR_EXTERNS
	.align		4
        /*0030*/ 	.byte	0x04, 0x0f
        /*0032*/ 	.short	(.L_24 - .L_23)


	//   ....[0]....
	.align		4
.L_23:
        /*0034*/ 	.word	index@(vprintf)


	//----- nvinfo : EIATTR_MERCURY_ISA_VERSION
	.align		4
.L_24:
        /*0038*/ 	.byte	0x03, 0x5f
        /*003a*/ 	.short	0x0101


	//----- nvinfo : EIATTR_VRC_CTA_INIT_COUNT
	.align		4
        /*003c*/ 	.byte	0x02, 0x4a
	.zero		1
	.zero		1


	//----- nvinfo : EIATTR_SYSCALL_OFFSETS
	.align		4
        /*0040*/ 	.byte	0x04, 0x46
        /*0042*/ 	.short	(.L_26 - .L_25)


	//   ....[0]....
.L_25:
        /*0044*/ 	.word	0x000000e0


	//----- nvinfo : EIATTR_EXIT_INSTR_OFFSETS
	.align		4
.L_26:
        /*0048*/ 	.byte	0x04, 0x1c
        /*004a*/ 	.short	(.L_28 - .L_27)


	//   ....[0]....
.L_27:
        /*004c*/ 	.word	0x000000f0


	//----- nvinfo : EIATTR_CBANK_PARAM_SIZE
	.align		4
.L_28:
        /*0050*/ 	.byte	0x03, 0x19
        /*0052*/ 	.short	0x0010


	//----- nvinfo : EIATTR_PARAM_CBANK
	.align		4
        /*0054*/ 	.byte	0x04, 0x0a
        /*0056*/ 	.short	(.L_30 - .L_29)
	.align		4
.L_29:
        /*0058*/ 	.word	index@(.nv.constant0._Z19search_minor_matrixPdPi)
        /*005c*/ 	.short	0x0380
        /*005e*/ 	.short	0x0010


	//----- nvinfo : EIATTR_SW_WAR
	.align		4
.L_30:
        /*0060*/ 	.byte	0x04, 0x36
        /*0062*/ 	.short	(.L_32 - .L_31)
.L_31:
        /*0064*/ 	.word	0x00000008
.L_32:


//--------------------- .nv.info._Z10search_detPdPi --------------------------
	.section	.nv.info._Z10search_detPdPi,"",@"SHT_CUDA_INFO"
	.sectionflags	@""
	.align	4


	//----- nvinfo : EIATTR_CUDA_API_VERSION
	.align		4
        /*0000*/ 	.byte	0x04, 0x37
        /*0002*/ 	.short	(.L_34 - .L_33)
.L_33:
        /*0004*/ 	.word	0x00000082


	//----- nvinfo : EIATTR_KPARAM_INFO
	.align		4
.L_34:
        /*0008*/ 	.byte	0x04, 0x17
        /*000a*/ 	.short	(.L_36 - .L_35)
.L_35:
        /*000c*/ 	.word	0x00000000
        /*0010*/ 	.short	0x0001
        /*0012*/ 	.short	0x0008
        /*0014*/ 	.byte	0x00, 0xf5, 0x21, 0x00


	//----- nvinfo : EIATTR_KPARAM_INFO
	.align		4
.L_36:
        /*0018*/ 	.byte	0x04, 0x17
        /*001a*/ 	.short	(.L_38 - .L_37)
.L_37:
        /*001c*/ 	.word	0x00000000
        /*0020*/ 	.short	0x0000
        /*0022*/ 	.short	0x0000
        /*0024*/ 	.byte	0x00, 0xf5, 0x21, 0x00


	//----- nvinfo : EIATTR_SPARSE_MMA_MASK
	.align		4
.L_38:
        /*0028*/ 	.byte	0x03, 0x50
        /*002a*/ 	.short	0x0000


	//----- nvinfo : EIATTR_MAXREG_COUNT
	.align		4
        /*002c*/ 	.byte	0x03, 0x1b
        /*002e*/ 	.short	0x00ff


	//----- nvinfo : EIATTR_EXTERNS
	.align		4
        /*0030*/ 	.byte	0x04, 0x0f
        /*0032*/ 	.short	(.L_40 - .L_39)


	//   ....[0]....
	.align		4
.L_39:
        /*0034*/ 	.word	index@(vprintf)


	//----- nvinfo : EIATTR_MERCURY_ISA_VERSION
	.align		4
.L_40:
        /*0038*/ 	.byte	0x03, 0x5f
        /*003a*/ 	.short	0x0101


	//----- nvinfo : EIATTR_VRC_CTA_INIT_COUNT
	.align		4
        /*003c*/ 	.byte	0x02, 0x4a
	.zero		1
	.zero		1


	//----- nvinfo : EIATTR_SYSCALL_OFFSETS
	.align		4
        /*0040*/ 	.byte	0x04, 0x46
        /*0042*/ 	.short	(.L_42 - .L_41)


	//   ....[0]....
.L_41:
        /*0044*/ 	.word	0x000002c0


	//   ....[1]....
        /*0048*/ 	.word	0x00000370


	//   ....[2]....
        /*004c*/ 	.word	0x000003e0


	//   ....[3]....
        /*0050*/ 	.word	0x00000490


	//   ....[4]....
        /*0054*/ 	.word	0x00000540


	//   ....[5]....
        /*0058*/ 	.word	0x000005b0


	//----- nvinfo : EIATTR_EXIT_INSTR_OFFSETS
	.align		4
.L_42:
        /*005c*/ 	.byte	0x04, 0x1c
        /*005e*/ 	.short	(.L_44 - .L_43)


	//   ....[0]....
.L_43:
        /*0060*/ 	.word	0x00000670


	//----- nvinfo : EIATTR_CRS_STACK_SIZE
	.align		4
.L_44:
        /*0064*/ 	.byte	0x04, 0x1e
        /*0066*/ 	.short	(.L_46 - .L_45)
.L_45:
        /*0068*/ 	.word	0x00000000


	//----- nvinfo : EIATTR_CBANK_PARAM_SIZE
	.align		4
.L_46:
        /*006c*/ 	.byte	0x03, 0x19
        /*006e*/ 	.short	0x0010


	//----- nvinfo : EIATTR_PARAM_CBANK
	.align		4
        /*0070*/ 	.byte	0x04, 0x0a
        /*0072*/ 	.short	(.L_48 - .L_47)
	.align		4
.L_47:
        /*0074*/ 	.word	index@(.nv.constant0._Z10search_detPdPi)
        /*0078*/ 	.short	0x0380
        /*007a*/ 	.short	0x0010


	//----- nvinfo : EIATTR_SW_WAR
	.align		4
.L_48:
        /*007c*/ 	.byte	0x04, 0x36
        /*007e*/ 	.short	(.L_50 - .L_49)
.L_49:
        /*0080*/ 	.word	0x00000008
.L_50:


//--------------------- .nv.callgraph             --------------------------
	.section	.nv.callgraph,"",@"SHT_CUDA_CALLGRAPH"
	.align	4
	.sectionentsize	8
	.align		4
        /*0000*/ 	.word	0x00000000
	.align		4
        /*0004*/ 	.word	0xffffffff
	.align		4
        /*0008*/ 	.word	index@(_Z19search_minor_matrixPdPi)
	.align		4
        /*000c*/ 	.word	index@(vprintf)
	.align		4
        /*0010*/ 	.word	index@(_Z10search_detPdPi)
	.align		4
        /*0014*/ 	.word	index@(vprintf)
	.align		4
        /*0018*/ 	.word	0x00000000
	.align		4
        /*001c*/ 	.word	0xfffffffe
	.align		4
        /*0020*/ 	.word	0x00000000
	.align		4
        /*0024*/ 	.word	0xfffffffd
	.align		4
        /*0028*/ 	.word	0x00000000
	.align		4
        /*002c*/ 	.word	0xfffffffc


//--------------------- .nv.constant4             --------------------------
	.section	.nv.constant4,"a",@progbits
	.align	8
	.align		8
.nv.constant4:
        /*0000*/ 	.dword	vprintf
	.align		8
        /*0008*/ 	.dword	$str
	.align		8
        /*0010*/ 	.dword	$str$1
	.align		8
        /*0018*/ 	.dword	$str$2


//--------------------- .text._Z19search_minor_matrixPdPi --------------------------
	.section	.text._Z19search_minor_matrixPdPi,"ax",@progbits
	.align	128
        .global         _Z19search_minor_matrixPdPi
        .type           _Z19search_minor_matrixPdPi,@function
        .size           _Z19search_minor_matrixPdPi,(.L_x_16 - _Z19search_minor_matrixPdPi)
        .other          _Z19search_minor_matrixPdPi,@"STO_CUDA_ENTRY STV_DEFAULT"
_Z19search_minor_matrixPdPi:
.text._Z19search_minor_matrixPdPi:
[----:B------:R-:W0:Y:S02]  /*0000*/  LDC R1, c[0x0][0x37c] ;  /* 0x0000df00ff017b82 */ /* 0x000e240000000800 */
[----:B0-----:R-:W-:Y:S01]  /*0010*/  VIADD R1, R1, 0xfffffff8 ;  /* 0xfffffff801017836 */ /* 0x001fe20000000000 */
[----:B------:R-:W-:Y:S01]  /*0020*/  MOV R0, 0x0 ;  /* 0x0000000000007802 */ /* 0x000fe20000000f00 */
[----:B------:R-:W-:Y:S01]  /*0030*/  IMAD.MOV.U32 R8, RZ, RZ, 0x1 ;  /* 0x00000001ff087424 */ /* 0x000fe200078e00ff */
[----:B------:R-:W0:Y:S03]  /*0040*/  LDCU UR4, c[0x0][0x2f8] ;  /* 0x00005f00ff0477ac */ /* 0x000e260008000800 */
[----:B------:R1:W2:Y:S01]  /*0050*/  LDC.64 R2, c[0x4][R0] ;  /* 0x0100000000027b82 */ /* 0x0002a20000000a00 */
[----:B------:R1:W-:Y:S01]  /*0060*/  STL [R1], R8 ;  /* 0x0000000801007387 */ /* 0x0003e20000100800 */
[----:B------:R-:W3:Y:S01]  /*0070*/  LDCU.64 UR6, c[0x4][0x18] ;  /* 0x01000300ff0677ac */ /* 0x000ee20008000a00 */
[----:B------:R-:W4:Y:S01]  /*0080*/  LDCU UR5, c[0x0][0x2fc] ;  /* 0x00005f80ff0577ac */ /* 0x000f220008000800 */
[----:B0-----:R-:W-:-:S02]  /*0090*/  IADD3 R6, P0, PT, R1, UR4, RZ ;  /* 0x0000000401067c10 */ /* 0x001fc4000ff1e0ff */
[----:B---3--:R-:W-:Y:S01]  /*00a0*/  MOV R4, UR6 ;  /* 0x0000000600047c02 */ /* 0x008fe20008000f00 */
[----:B------:R-:W-:Y:S01]  /*00b0*/  IMAD.U32 R5, RZ, RZ, UR7 ;  /* 0x00000007ff057e24 */ /* 0x000fe2000f8e00ff */
[----:B-1--4-:R-:W-:-:S09]  /*00c0*/  IADD3.X R7, PT, PT, RZ, UR5, RZ, P0, !PT ;  /* 0x00000005ff077c10 */ /* 0x012fd200087fe4ff */
[----:B------:R-:W-:-:S07]  /*00d0*/  LEPC R20, `(.L_x_0) ;  /* 0x000000001014794e */ /* 0x000fce0000000000 */
[----:B--2---:R-:W-:Y:S05]  /*00e0*/  CALL.ABS.NOINC R2 ;  /* 0x0000000002007343 */ /* 0x004fea0003c00000 */
.L_x_0:
[----:B------:R-:W-:Y:S05]  /*00f0*/  EXIT ;  /* 0x000000000000794d */ /* 0x000fea0003800000 */
.L_x_1:
[----:B------:R-:W-:-:S00]  /*0100*/  BRA `(.L_x_1) ;  /* 0xfffffffc00fc7947 */ /* 0x000fc0000383ffff */
[----:B------:R-:W-:-:S00]  /*0110*/  NOP ;  /* 0x0000000000007918 */ /* 0x000fc00000000000 */
        /* <DEDUP_REMOVED lines=14> */
.L_x_16:


//--------------------- .text._Z10search_detPdPi  --------------------------
	.section	.text._Z10search_detPdPi,"ax",@progbits
	.align	128
        .global         _Z10search_detPdPi
        .type           _Z10search_detPdPi,@function
        .size           _Z10search_detPdPi,(.L_x_15 - _Z10search_detPdPi)
        .other          _Z10search_detPdPi,@"STO_CUDA_ENTRY STV_DEFAULT"
_Z10search_detPdPi:
.text._Z10search_detPdPi:
[----:B------:R-:W0:Y:S08]  /*0000*/  LDC R1, c[0x0][0x37c] ;  /* 0x0000df00ff017b82 */ /* 0x000e300000000800 */
[----:B------:R-:W1:Y:S01]  /*0010*/  LDC.64 R12, c[0x0][0x380] ;  /* 0x0000e000ff0c7b82 */ /* 0x000e620000000a00 */
[----:B------:R-:W1:Y:S01]  /*0020*/  LDCU.64 UR36, c[0x0][0x358] ;  /* 0x00006b00ff2477ac */ /* 0x000e620008000a00 */
[----:B0-----:R-:W-:Y:S01]  /*0030*/  VIADD R1, R1, 0xfffffff8 ;  /* 0xfffffff801017836 */ /* 0x001fe20000000000 */
[----:B-1----:R-:W2:Y:S04]  /*0040*/  LDG.E.64 R8, desc[UR36][R12.64] ;  /* 0x000000240c087981 */ /* 0x002ea8000c1e1b00 */
[----:B------:R-:W3:Y:S01]  /*0050*/  LDG.E.64 R10, desc[UR36][R12.64+0x10] ;  /* 0x000010240c0a7981 */ /* 0x000ee2000c1e1b00 */
[----:B------:R-:W-:Y:S01]  /*0060*/  IMAD.MOV.U32 R2, RZ, RZ, 0x1 ;  /* 0x00000001ff027424 */ /* 0x000fe200078e00ff */
[----:B------:R-:W0:Y:S01]  /*0070*/  LDCU UR4, c[0x0][0x2f8] ;  /* 0x00005f00ff0477ac */ /* 0x000e220008000800 */
[----:B------:R-:W1:Y:S01]  /*0080*/  LDCU UR5, c[0x0][0x2fc] ;  /* 0x00005f80ff0577ac */ /* 0x000e620008000800 */
[----:B0-----:R-:W-:Y:S01]  /*0090*/  IADD3 R16, P1, PT, R1, UR4, RZ ;  /* 0x0000000401107c10 */ /* 0x001fe2000ff3e0ff */
[----:B--2---:R-:W0:Y:S01]  /*00a0*/  MUFU.RCP64H R3, R9 ;  /* 0x0000000900037308 */ /* 0x004e220000001800 */
[----:B---3--:R-:W-:Y:S01]  /*00b0*/  FSETP.GEU.AND P2, PT, |R11|, 6.5827683646048100446e-37, PT ;  /* 0x036000000b00780b */ /* 0x008fe20003f4e200 */
[----:B0-----:R-:W-:-:S08]  /*00c0*/  DFMA R4, -R8, R2, 1 ;  /* 0x3ff000000804742b */ /* 0x001fd00000000102 */
[----:B------:R-:W-:-:S08]  /*00d0*/  DFMA R4, R4, R4, R4 ;  /* 0x000000040404722b */ /* 0x000fd00000000004 */
[----:B------:R-:W-:-:S08]  /*00e0*/  DFMA R4, R2, R4, R2 ;  /* 0x000000040204722b */ /* 0x000fd00000000002 */
[----:B------:R-:W-:-:S08]  /*00f0*/  DFMA R2, -R8, R4, 1 ;  /* 0x3ff000000802742b */ /* 0x000fd00000000104 */
[----:B------:R-:W-:-:S08]  /*0100*/  DFMA R2, R4, R2, R4 ;  /* 0x000000020402722b */ /* 0x000fd00000000004 */
[----:B------:R-:W-:-:S08]  /*0110*/  DMUL R4, R10, R2 ;  /* 0x000000020a047228 */ /* 0x000fd00000000000 */
[----:B------:R-:W-:-:S08]  /*0120*/  DFMA R6, -R8, R4, R10 ;  /* 0x000000040806722b */ /* 0x000fd0000000010a */
[----:B------:R-:W-:Y:S01]  /*0130*/  DFMA R4, R2, R6, R4 ;  /* 0x000000060204722b */ /* 0x000fe20000000004 */
[----:B-1----:R-:W-:-:S09]  /*0140*/  IMAD.X R2, RZ, RZ, UR5, P1 ;  /* 0x00000005ff027e24 */ /* 0x002fd200088e06ff */
[----:B------:R-:W-:-:S05]  /*0150*/  FFMA R0, RZ, R9, R5 ;  /* 0x00000009ff007223 */ /* 0x000fca0000000005 */
[----:B------:R-:W-:-:S13]  /*0160*/  FSETP.GT.AND P0, PT, |R0|, 1.469367938527859385e-39, PT ;  /* 0x001000000000780b */ /* 0x000fda0003f04200 */
[----:B------:R-:W-:Y:S05]  /*0170*/  @P0 BRA P2, `(.L_x_2) ;  /* 0x0000000000100947 */ /* 0x000fea0001000000 */
[----:B------:R-:W-:-:S07]  /*0180*/  MOV R0, 0x1a0 ;  /* 0x000001a000007802 */ /* 0x000fce0000000f00 */
[----:B------:R-:W-:Y:S05]  /*0190*/  CALL.REL.NOINC `($__internal_0_$__cuda_sm20_div_rn_f64_full) ;  /* 0x0000000400387944 */ /* 0x000fea0003c00000 */
[----:B------:R-:W-:Y:S02]  /*01a0*/  IMAD.MOV.U32 R4, RZ, RZ, R12 ;  /* 0x000000ffff047224 */ /* 0x000fe400078e000c */
[----:B------:R-:W-:-:S07]  /*01b0*/  IMAD.MOV.U32 R5, RZ, RZ, R13 ;  /* 0x000000ffff057224 */ /* 0x000fce00078e000d */
.L_x_2:
[----:B------:R-:W0:Y:S01]  /*01c0*/  LDC.64 R18, c[0x0][0x380] ;  /* 0x0000e000ff127b82 */ /* 0x000e220000000a00 */
[-C--:B------:R-:W-:Y:S01]  /*01d0*/  DFMA R10, R8, -R4.reuse, R10 ;  /* 0x80000004080a722b */ /* 0x080fe2000000000a */
[----:B------:R-:W-:Y:S01]  /*01e0*/  MOV R17, 0x0 ;  /* 0x0000000000117802 */ /* 0x000fe20000000f00 */
[----:B------:R-:W1:Y:S01]  /*01f0*/  LDCU.64 UR4, c[0x4][0x8] ;  /* 0x01000100ff0477ac */ /* 0x000e620008000a00 */
[----:B0-----:R-:W2:Y:S04]  /*0200*/  LDG.E.64 R12, desc[UR36][R18.64+0x8] ;  /* 0x00000824120c7981 */ /* 0x001ea8000c1e1b00 */
[----:B------:R-:W2:Y:S01]  /*0210*/  LDG.E.64 R6, desc[UR36][R18.64+0x18] ;  /* 0x0000182412067981 */ /* 0x000ea2000c1e1b00 */
[----:B------:R0:W3:Y:S03]  /*0220*/  LDC.64 R14, c[0x4][R17] ;  /* 0x01000000110e7b82 */ /* 0x0000e60000000a00 */
[----:B------:R0:W-:Y:S04]  /*0230*/  STL.64 [R1], R8 ;  /* 0x0000000801007387 */ /* 0x0001e80000100a00 */
[----:B------:R0:W-:Y:S01]  /*0240*/  STG.E.64 desc[UR36][R18.64+0x10], R10 ;  /* 0x0000100a12007986 */ /* 0x0001e2000c101b24 */
[----:B--2---:R-:W-:Y:S01]  /*0250*/  DFMA R12, R12, -R4, R6 ;  /* 0x800000040c0c722b */ /* 0x004fe20000000006 */
[----:B-1----:R-:W-:-:S02]  /*0260*/  IMAD.U32 R4, RZ, RZ, UR4 ;  /* 0x00000004ff047e24 */ /* 0x002fc4000f8e00ff */
[----:B------:R-:W-:Y:S02]  /*0270*/  IMAD.U32 R5, RZ, RZ, UR5 ;  /* 0x00000005ff057e24 */ /* 0x000fe4000f8e00ff */
[----:B------:R-:W-:Y:S02]  /*0280*/  IMAD.MOV.U32 R6, RZ, RZ, R16 ;  /* 0x000000ffff067224 */ /* 0x000fe400078e0010 */
[----:B------:R0:W-:Y:S01]  /*0290*/  STG.E.64 desc[UR36][R18.64+0x18], R12 ;  /* 0x0000180c12007986 */ /* 0x0001e2000c101b24 */
[----:B---3--:R-:W-:-:S07]  /*02a0*/  IMAD.MOV.U32 R7, RZ, RZ, R2 ;  /* 0x000000ffff077224 */ /* 0x008fce00078e0002 */
[----:B------:R-:W-:-:S07]  /*02b0*/  LEPC R20, `(.L_x_3) ;  /* 0x000000001014794e */ /* 0x000fce0000000000 */
[----:B0-----:R-:W-:Y:S05]  /*02c0*/  CALL.ABS.NOINC R14 ;  /* 0x000000000e007343 */ /* 0x001fea0003c00000 */
.L_x_3:
[----:B------:R-:W0:Y:S01]  /*02d0*/  LDC.64 R8, c[0x0][0x380] ;  /* 0x0000e000ff087b82 */ /* 0x000e220000000a00 */
[----:B------:R-:W1:Y:S01]  /*02e0*/  LDCU.64 UR4, c[0x4][0x8] ;  /* 0x01000100ff0477ac */ /* 0x000e620008000a00 */
[----:B0-----:R-:W2:Y:S06]  /*02f0*/  LDG.E.64 R8, desc[UR36][R8.64+0x8] ;  /* 0x0000082408087981 */ /* 0x001eac000c1e1b00 */
[----:B------:R0:W3:Y:S01]  /*0300*/  LDC.64 R10, c[0x4][R17] ;  /* 0x01000000110a7b82 */ /* 0x0000e20000000a00 */
[----:B-1----:R-:W-:Y:S02]  /*0310*/  IMAD.U32 R4, RZ, RZ, UR4 ;  /* 0x00000004ff047e24 */ /* 0x002fe4000f8e00ff */
[----:B------:R-:W-:-:S02]  /*0320*/  IMAD.U32 R5, RZ, RZ, UR5 ;  /* 0x00000005ff057e24 */ /* 0x000fc4000f8e00ff */
[----:B------:R-:W-:Y:S02]  /*0330*/  IMAD.MOV.U32 R6, RZ, RZ, R16 ;  /* 0x000000ffff067224 */ /* 0x000fe400078e0010 */
[----:B------:R-:W-:Y:S01]  /*0340*/  IMAD.MOV.U32 R7, RZ, RZ, R2 ;  /* 0x000000ffff077224 */ /* 0x000fe200078e0002 */
[----:B--23--:R0:W-:Y:S06]  /*0350*/  STL.64 [R1], R8 ;  /* 0x0000000801007387 */ /* 0x00c1ec0000100a00 */
[----:B------:R-:W-:-:S07]  /*0360*/  LEPC R20, `(.L_x_4) ;  /* 0x000000001014794e */ /* 0x000fce0000000000 */
[----:B0-----:R-:W-:Y:S05]  /*0370*/  CALL.ABS.NOINC R10 ;  /* 0x000000000a007343 */ /* 0x001fea0003c00000 */
.L_x_4:
[----:B------:R0:W1:Y:S01]  /*0380*/  LDC.64 R8, c[0x4][R17] ;  /* 0x0100000011087b82 */ /* 0x0000620000000a00 */
[----:B------:R-:W2:Y:S01]  /*0390*/  LDCU.64 UR4, c[0x4][0x10] ;  /* 0x01000200ff0477ac */ /* 0x000ea20008000a00 */
[----:B------:R-:W-:Y:S01]  /*03a0*/  CS2R R6, SRZ ;  /* 0x0000000000067805 */ /* 0x000fe2000001ff00 */
[----:B--2---:R-:W-:Y:S02]  /*03b0*/  IMAD.U32 R4, RZ, RZ, UR4 ;  /* 0x00000004ff047e24 */ /* 0x004fe4000f8e00ff */
[----:B0-----:R-:W-:-:S07]  /*03c0*/  IMAD.U32 R5, RZ, RZ, UR5 ;  /* 0x00000005ff057e24 */ /* 0x001fce000f8e00ff */
[----:B------:R-:W-:-:S07]  /*03d0*/  LEPC R20, `(.L_x_5) ;  /* 0x000000001014794e */ /* 0x000fce0000000000 */
[----:B-1----:R-:W-:Y:S05]  /*03e0*/  CALL.ABS.NOINC R8 ;  /* 0x0000000008007343 */ /* 0x002fea0003c00000 */
.L_x_5:
        /* <DEDUP_REMOVED lines=11> */
.L_x_6:
        /* <DEDUP_REMOVED lines=11> */
.L_x_7:
[----:B------:R0:W1:Y:S01]  /*0550*/  LDC.64 R2, c[0x4][R17] ;  /* 0x0100000011027b82 */ /* 0x0000620000000a00 */
[----:B------:R-:W2:Y:S01]  /*0560*/  LDCU.64 UR4, c[0x4][0x10] ;  /* 0x01000200ff0477ac */ /* 0x000ea20008000a00 */
[----:B------:R-:W-:Y:S01]  /*0570*/  CS2R R6, SRZ ;  /* 0x0000000000067805 */ /* 0x000fe2000001ff00 */
[----:B--2---:R-:W-:Y:S02]  /*0580*/  IMAD.U32 R4, RZ, RZ, UR4 ;  /* 0x00000004ff047e24 */ /* 0x004fe4000f8e00ff */
[----:B0-----:R-:W-:-:S07]  /*0590*/  IMAD.U32 R5, RZ, RZ, UR5 ;  /* 0x00000005ff057e24 */ /* 0x001fce000f8e00ff */
[----:B------:R-:W-:-:S07]  /*05a0*/  LEPC R20, `(.L_x_8) ;  /* 0x000000001014794e */ /* 0x000fce0000000000 */
[----:B-1----:R-:W-:Y:S05]  /*05b0*/  CALL.ABS.NOINC R2 ;  /* 0x0000000002007343 */ /* 0x002fea0003c00000 */
.L_x_8:
[----:B------:R-:W0:Y:S02]  /*05c0*/  LDC.64 R8, c[0x0][0x380] ;  /* 0x0000e000ff087b82 */ /* 0x000e240000000a00 */
[----:B0-----:R-:W2:Y:S04]  /*05d0*/  LDG.E.64 R2, desc[UR36][R8.64] ;  /* 0x0000002408027981 */ /* 0x001ea8000c1e1b00 */
[----:B------:R-:W2:Y:S02]  /*05e0*/  LDG.E.64 R4, desc[UR36][R8.64+0x18] ;  /* 0x0000182408047981 */ /* 0x000ea4000c1e1b00 */
[----:B------:R-:W0:Y:S01]  /*05f0*/  LDC.64 R6, c[0x0][0x388] ;  /* 0x0000e200ff067b82 */ /* 0x000e220000000a00 */
[----:B--2---:R-:W-:Y:S01]  /*0600*/  DMUL R2, R2, R4 ;  /* 0x0000000402027228 */ /* 0x004fe20000000000 */
[----:B------:R-:W-:-:S02]  /*0610*/  IMAD.MOV.U32 R5, RZ, RZ, 0x3fe00000 ;  /* 0x3fe00000ff057424 */ /* 0x000fc400078e00ff */
[----:B------:R-:W-:-:S07]  /*0620*/  IMAD.MOV.U32 R4, RZ, RZ, RZ ;  /* 0x000000ffff047224 */ /* 0x000fce00078e00ff */
[----:B------:R-:W-:-:S06]  /*0630*/  LOP3.LUT R5, R5, 0x80000000, R3, 0xb8, !PT ;  /* 0x8000000005057812 */ /* 0x000fcc00078eb803 */
[----:B------:R-:W-:-:S10]  /*0640*/  DADD.RZ R2, R2, R4 ;  /* 0x0000000002027229 */ /* 0x000fd4000000c004 */
[----:B------:R-:W0:Y:S02]  /*0650*/  F2I.F64.TRUNC R3, R2 ;  /* 0x0000000200037311 */ /* 0x000e24000030d100 */
[----:B0-----:R-:W-:Y:S01]  /*0660*/  STG.E desc[UR36][R6.64], R3 ;  /* 0x0000000306007986 */ /* 0x001fe2000c101924 */
[----:B------:R-:W-:Y:S05]  /*0670*/  EXIT ;  /* 0x000000000000794d */ /* 0x000fea0003800000 */
        .weak           $__internal_0_$__cuda_sm20_div_rn_f64_full
        .type           $__internal_0_$__cuda_sm20_div_rn_f64_full,@function
        .size           $__internal_0_$__cuda_sm20_div_rn_f64_full,(.L_x_15 - $__internal_0_$__cuda_sm20_div_rn_f64_full)
$__internal_0_$__cuda_sm20_div_rn_f64_full:
[C---:B------:R-:W-:Y:S01]  /*0680*/  FSETP.GEU.AND P0, PT, |R9|.reuse, 1.469367938527859385e-39, PT ;  /* 0x001000000900780b */ /* 0x040fe20003f0e200 */
[----:B------:R-:W-:Y:S01]  /*0690*/  IMAD.MOV.U32 R14, RZ, RZ, 0x1 ;  /* 0x00000001ff0e7424 */ /* 0x000fe200078e00ff */
[C---:B------:R-:W-:Y:S01]  /*06a0*/  LOP3.LUT R4, R9.reuse, 0x800fffff, RZ, 0xc0, !PT ;  /* 0x800fffff09047812 */ /* 0x040fe200078ec0ff */
[----:B------:R-:W-:Y:S01]  /*06b0*/  IMAD.MOV.U32 R3, RZ, RZ, 0x1ca00000 ;  /* 0x1ca00000ff037424 */ /* 0x000fe200078e00ff */
[----:B------:R-:W-:Y:S02]  /*06c0*/  LOP3.LUT R18, R9, 0x7ff00000, RZ, 0xc0, !PT ;  /* 0x7ff0000009127812 */ /* 0x000fe400078ec0ff */
[----:B------:R-:W-:Y:S01]  /*06d0*/  LOP3.LUT R5, R4, 0x3ff00000, RZ, 0xfc, !PT ;  /* 0x3ff0000004057812 */ /* 0x000fe200078efcff */
[----:B------:R-:W-:Y:S01]  /*06e0*/  IMAD.MOV.U32 R4, RZ, RZ, R8 ;  /* 0x000000ffff047224 */ /* 0x000fe200078e0008 */
[----:B------:R-:W-:-:S04]  /*06f0*/  LOP3.LUT R17, R11, 0x7ff00000, RZ, 0xc0, !PT ;  /* 0x7ff000000b117812 */ /* 0x000fc800078ec0ff */
[----:B------:R-:W-:Y:S01]  /*0700*/  ISETP.GE.U32.AND P1, PT, R17, R18, PT ;  /* 0x000000121100720c */ /* 0x000fe20003f26070 */
[----:B------:R-:W-:Y:S01]  /*0710*/  @!P0 DMUL R4, R8, 8.98846567431157953865e+307 ;  /* 0x7fe0000008048828 */ /* 0x000fe20000000000 */
[----:B------:R-:W-:-:S05]  /*0720*/  IMAD.MOV.U32 R20, RZ, RZ, R17 ;  /* 0x000000ffff147224 */ /* 0x000fca00078e0011 */
[----:B------:R-:W0:Y:S02]  /*0730*/  MUFU.RCP64H R15, R5 ;  /* 0x00000005000f7308 */ /* 0x000e240000001800 */
[----:B0-----:R-:W-:-:S08]  /*0740*/  DFMA R6, R14, -R4, 1 ;  /* 0x3ff000000e06742b */ /* 0x001fd00000000804 */
[----:B------:R-:W-:-:S08]  /*0750*/  DFMA R6, R6, R6, R6 ;  /* 0x000000060606722b */ /* 0x000fd00000000006 */
[----:B------:R-:W-:Y:S01]  /*0760*/  DFMA R14, R14, R6, R14 ;  /* 0x000000060e0e722b */ /* 0x000fe2000000000e */
[----:B------:R-:W-:Y:S01]  /*0770*/  SEL R7, R3, 0x63400000, !P1 ;  /* 0x6340000003077807 */ /* 0x000fe20004800000 */
[----:B------:R-:W-:Y:S01]  /*0780*/  IMAD.MOV.U32 R6, RZ, RZ, R10 ;  /* 0x000000ffff067224 */ /* 0x000fe200078e000a */
[----:B------:R-:W-:Y:S02]  /*0790*/  FSETP.GEU.AND P1, PT, |R11|, 1.469367938527859385e-39, PT ;  /* 0x001000000b00780b */ /* 0x000fe40003f2e200 */
[----:B------:R-:W-:-:S03]  /*07a0*/  LOP3.LUT R7, R7, 0x800fffff, R11, 0xf8, !PT ;  /* 0x800fffff07077812 */ /* 0x000fc600078ef80b */
[----:B------:R-:W-:-:S08]  /*07b0*/  DFMA R12, R14, -R4, 1 ;  /* 0x3ff000000e0c742b */ /* 0x000fd00000000804 */
[----:B------:R-:W-:Y:S01]  /*07c0*/  DFMA R12, R14, R12, R14 ;  /* 0x0000000c0e0c722b */ /* 0x000fe2000000000e */
[----:B------:R-:W-:Y:S10]  /*07d0*/  @P1 BRA `(.L_x_9) ;  /* 0x0000000000201947 */ /* 0x000ff40003800000 */
[----:B------:R-:W-:-:S04]  /*07e0*/  LOP3.LUT R14, R9, 0x7ff00000, RZ, 0xc0, !PT ;  /* 0x7ff00000090e7812 */ /* 0x000fc800078ec0ff */
[----:B------:R-:W-:Y:S01]  /*07f0*/  ISETP.GE.U32.AND P1, PT, R17, R14, PT ;  /* 0x0000000e1100720c */ /* 0x000fe20003f26070 */
[----:B------:R-:W-:-:S03]  /*0800*/  IMAD.MOV.U32 R14, RZ, RZ, RZ ;  /* 0x000000ffff0e7224 */ /* 0x000fc600078e00ff */
[----:B------:R-:W-:-:S04]  /*0810*/  SEL R15, R3, 0x63400000, !P1 ;  /* 0x63400000030f7807 */ /* 0x000fc80004800000 */
[----:B------:R-:W-:-:S04]  /*0820*/  LOP3.LUT R15, R15, 0x80000000, R11, 0xf8, !PT ;  /* 0x800000000f0f7812 */ /* 0x000fc800078ef80b */
[----:B------:R-:W-:-:S06]  /*0830*/  LOP3.LUT R15, R15, 0x100000, RZ, 0xfc, !PT ;  /* 0x001000000f0f7812 */ /* 0x000fcc00078efcff */
[----:B------:R-:W-:-:S10]  /*0840*/  DFMA R6, R6, 2, -R14 ;  /* 0x400000000606782b */ /* 0x000fd4000000080e */
[----:B------:R-:W-:-:S07]  /*0850*/  LOP3.LUT R20, R7, 0x7ff00000, RZ, 0xc0, !PT ;  /* 0x7ff0000007147812 */ /* 0x000fce00078ec0ff */
.L_x_9:
[----:B------:R-:W-:Y:S01]  /*0860*/  IMAD.MOV.U32 R21, RZ, RZ, R18 ;  /* 0x000000ffff157224 */ /* 0x000fe200078e0012 */
[----:B------:R-:W-:Y:S01]  /*0870*/  @!P0 LOP3.LUT R21, R5, 0x7ff00000, RZ, 0xc0, !PT ;  /* 0x7ff0000005158812 */ /* 0x000fe200078ec0ff */
[----:B------:R-:W-:Y:S01]  /*0880*/  VIADD R22, R20, 0xffffffff ;  /* 0xffffffff14167836 */ /* 0x000fe20000000000 */
[----:B------:R-:W-:-:S04]  /*0890*/  DMUL R14, R12, R6 ;  /* 0x000000060c0e7228 */ /* 0x000fc80000000000 */
[----:B------:R-:W-:Y:S01]  /*08a0*/  ISETP.GT.U32.AND P0, PT, R22, 0x7feffffe, PT ;  /* 0x7feffffe1600780c */ /* 0x000fe20003f04070 */
[----:B------:R-:W-:-:S03]  /*08b0*/  VIADD R22, R21, 0xffffffff ;  /* 0xffffffff15167836 */ /* 0x000fc60000000000 */
[----:B------:R-:W-:Y:S02]  /*08c0*/  DFMA R18, R14, -R4, R6 ;  /* 0x800000040e12722b */ /* 0x000fe40000000006 */
[----:B------:R-:W-:-:S06]  /*08d0*/  ISETP.GT.U32.OR P0, PT, R22, 0x7feffffe, P0 ;  /* 0x7feffffe1600780c */ /* 0x000fcc0000704470 */
[----:B------:R-:W-:-:S07]  /*08e0*/  DFMA R18, R12, R18, R14 ;  /* 0x000000120c12722b */ /* 0x000fce000000000e */
[----:B------:R-:W-:Y:S05]  /*08f0*/  @P0 BRA `(.L_x_10) ;  /* 0x00000000006c0947 */ /* 0x000fea0003800000 */
[----:B------:R-:W-:-:S04]  /*0900*/  LOP3.LUT R14, R9, 0x7ff00000, RZ, 0xc0, !PT ;  /* 0x7ff00000090e7812 */ /* 0x000fc800078ec0ff */
[CC--:B------:R-:W-:Y:S02]  /*0910*/  VIADDMNMX R12, R17.reuse, -R14.reuse, 0xb9600000, !PT ;  /* 0xb9600000110c7446 */ /* 0x0c0fe4000780090e */
[----:B------:R-:W-:Y:S01]  /*0920*/  ISETP.GE.U32.AND P0, PT, R17, R14, PT ;  /* 0x0000000e1100720c */ /* 0x000fe20003f06070 */
[----:B------:R-:W-:Y:S01]  /*0930*/  IMAD.MOV.U32 R14, RZ, RZ, RZ ;  /* 0x000000ffff0e7224 */ /* 0x000fe200078e00ff */
[----:B------:R-:W-:Y:S02]  /*0940*/  VIMNMX R12, PT, PT, R12, 0x46a00000, PT ;  /* 0x46a000000c0c7848 */ /* 0x000fe40003fe0100 */
[----:B------:R-:W-:-:S05]  /*0950*/  SEL R3, R3, 0x63400000, !P0 ;  /* 0x6340000003037807 */ /* 0x000fca0004000000 */
[----:B------:R-:W-:-:S04]  /*0960*/  IMAD.IADD R3, R12, 0x1, -R3 ;  /* 0x000000010c037824 */ /* 0x000fc800078e0a03 */
[----:B------:R-:W-:-:S06]  /*0970*/  VIADD R15, R3, 0x7fe00000 ;  /* 0x7fe00000030f7836 */ /* 0x000fcc0000000000 */
[----:B------:R-:W-:-:S10]  /*0980*/  DMUL R12, R18, R14 ;  /* 0x0000000e120c7228 */ /* 0x000fd40000000000 */
[----:B------:R-:W-:-:S13]  /*0990*/  FSETP.GTU.AND P0, PT, |R13|, 1.469367938527859385e-39, PT ;  /* 0x001000000d00780b */ /* 0x000fda0003f0c200 */
[----:B------:R-:W-:Y:S05]  /*09a0*/  @P0 BRA `(.L_x_11) ;  /* 0x0000000000940947 */ /* 0x000fea0003800000 */
[----:B------:R-:W-:Y:S01]  /*09b0*/  DFMA R4, R18, -R4, R6 ;  /* 0x800000041204722b */ /* 0x000fe20000000006 */
[----:B------:R-:W-:-:S09]  /*09c0*/  IMAD.MOV.U32 R14, RZ, RZ, RZ ;  /* 0x000000ffff0e7224 */ /* 0x000fd200078e00ff */
[C---:B------:R-:W-:Y:S02]  /*09d0*/  FSETP.NEU.AND P0, PT, R5.reuse, RZ, PT ;  /* 0x000000ff0500720b */ /* 0x040fe40003f0d000 */
[----:B------:R-:W-:-:S04]  /*09e0*/  LOP3.LUT R7, R5, 0x80000000, R9, 0x48, !PT ;  /* 0x8000000005077812 */ /* 0x000fc800078e4809 */
[----:B------:R-:W-:-:S07]  /*09f0*/  LOP3.LUT R15, R7, R15, RZ, 0xfc, !PT ;  /* 0x0000000f070f7212 */ /* 0x000fce00078efcff */
[----:B------:R-:W-:Y:S05]  /*0a00*/  @!P0 BRA `(.L_x_11) ;  /* 0x00000000007c8947 */ /* 0x000fea0003800000 */
[----:B------:R-:W-:Y:S01]  /*0a10*/  IMAD.MOV R5, RZ, RZ, -R3 ;  /* 0x000000ffff057224 */ /* 0x000fe200078e0a03 */
[----:B------:R-:W-:Y:S01]  /*0a20*/  DMUL.RP R14, R18, R14 ;  /* 0x0000000e120e7228 */ /* 0x000fe20000008000 */
[----:B------:R-:W-:Y:S01]  /*0a30*/  IMAD.MOV.U32 R4, RZ, RZ, RZ ;  /* 0x000000ffff047224 */ /* 0x000fe200078e00ff */
[----:B------:R-:W-:-:S05]  /*0a40*/  IADD3 R3, PT, PT, -R3, -0x43300000, RZ ;  /* 0xbcd0000003037810 */ /* 0x000fca0007ffe1ff */
[----:B------:R-:W-:-:S03]  /*0a50*/  DFMA R4, R12, -R4, R18 ;  /* 0x800000040c04722b */ /* 0x000fc60000000012 */
[----:B------:R-:W-:-:S07]  /*0a60*/  LOP3.LUT R7, R15, R7, RZ, 0x3c, !PT ;  /* 0x000000070f077212 */ /* 0x000fce00078e3cff */
[----:B------:R-:W-:-:S04]  /*0a70*/  FSETP.NEU.AND P0, PT, |R5|, R3, PT ;  /* 0x000000030500720b */ /* 0x000fc80003f0d200 */
[----:B------:R-:W-:Y:S02]  /*0a80*/  FSEL R12, R14, R12, !P0 ;  /* 0x0000000c0e0c7208 */ /* 0x000fe40004000000 */
[----:B------:R-:W-:Y:S01]  /*0a90*/  FSEL R13, R7, R13, !P0 ;  /* 0x0000000d070d7208 */ /* 0x000fe20004000000 */
[----:B------:R-:W-:Y:S06]  /*0aa0*/  BRA `(.L_x_11) ;  /* 0x0000000000547947 */ /* 0x000fec0003800000 */
.L_x_10:
[----:B------:R-:W-:-:S14]  /*0ab0*/  DSETP.NAN.AND P0, PT, R10, R10, PT ;  /* 0x0000000a0a00722a */ /* 0x000fdc0003f08000 */
[----:B------:R-:W-:Y:S05]  /*0ac0*/  @P0 BRA `(.L_x_12) ;  /* 0x0000000000440947 */ /* 0x000fea0003800000 */
[----:B------:R-:W-:-:S14]  /*0ad0*/  DSETP.NAN.AND P0, PT, R8, R8, PT ;  /* 0x000000080800722a */ /* 0x000fdc0003f08000 */
[----:B------:R-:W-:Y:S05]  /*0ae0*/  @P0 BRA `(.L_x_13) ;  /* 0x0000000000300947 */ /* 0x000fea0003800000 */
[----:B------:R-:W-:Y:S01]  /*0af0*/  ISETP.NE.AND P0, PT, R20, R21, PT ;  /* 0x000000151400720c */ /* 0x000fe20003f05270 */
[----:B------:R-:W-:Y:S02]  /*0b00*/  IMAD.MOV.U32 R12, RZ, RZ, 0x0 ;  /* 0x00000000ff0c7424 */ /* 0x000fe400078e00ff */
[----:B------:R-:W-:-:S10]  /*0b10*/  IMAD.MOV.U32 R13, RZ, RZ, -0x80000 ;  /* 0xfff80000ff0d7424 */ /* 0x000fd400078e00ff */
[----:B------:R-:W-:Y:S05]  /*0b20*/  @!P0 BRA `(.L_x_11) ;  /* 0x0000000000348947 */ /* 0x000fea0003800000 */
[----:B------:R-:W-:Y:S02]  /*0b30*/  ISETP.NE.AND P0, PT, R20, 0x7ff00000, PT ;  /* 0x7ff000001400780c */ /* 0x000fe40003f05270 */
[----:B------:R-:W-:Y:S02]  /*0b40*/  LOP3.LUT R13, R11, 0x80000000, R9, 0x48, !PT ;  /* 0x800000000b0d7812 */ /* 0x000fe400078e4809 */
[----:B------:R-:W-:-:S13]  /*0b50*/  ISETP.EQ.OR P0, PT, R21, RZ, !P0 ;  /* 0x000000ff1500720c */ /* 0x000fda0004702670 */
[----:B------:R-:W-:Y:S01]  /*0b60*/  @P0 LOP3.LUT R3, R13, 0x7ff00000, RZ, 0xfc, !PT ;  /* 0x7ff000000d030812 */ /* 0x000fe200078efcff */
[----:B------:R-:W-:Y:S02]  /*0b70*/  @!P0 IMAD.MOV.U32 R12, RZ, RZ, RZ ;  /* 0x000000ffff0c8224 */ /* 0x000fe400078e00ff */
[----:B------:R-:W-:Y:S02]  /*0b80*/  @P0 IMAD.MOV.U32 R12, RZ, RZ, RZ ;  /* 0x000000ffff0c0224 */ /* 0x000fe400078e00ff */
[----:B------:R-:W-:Y:S01]  /*0b90*/  @P0 IMAD.MOV.U32 R13, RZ, RZ, R3 ;  /* 0x000000ffff0d0224 */ /* 0x000fe200078e0003 */
[----:B------:R-:W-:Y:S06]  /*0ba0*/  BRA `(.L_x_11) ;  /* 0x0000000000147947 */ /* 0x000fec0003800000 */
.L_x_13:
[----:B------:R-:W-:Y:S01]  /*0bb0*/  LOP3.LUT R13, R9, 0x80000, RZ, 0xfc, !PT ;  /* 0x00080000090d7812 */ /* 0x000fe200078efcff */
[----:B------:R-:W-:Y:S01]  /*0bc0*/  IMAD.MOV.U32 R12, RZ, RZ, R8 ;  /* 0x000000ffff0c7224 */ /* 0x000fe200078e0008 */
[----:B------:R-:W-:Y:S06]  /*0bd0*/  BRA `(.L_x_11) ;  /* 0x0000000000087947 */ /* 0x000fec0003800000 */
.L_x_12:
[----:B------:R-:W-:Y:S01]  /*0be0*/  LOP3.LUT R13, R11, 0x80000, RZ, 0xfc, !PT ;  /* 0x000800000b0d7812 */ /* 0x000fe200078efcff */
[----:B------:R-:W-:-:S07]  /*0bf0*/  IMAD.MOV.U32 R12, RZ, RZ, R10 ;  /* 0x000000ffff0c7224 */ /* 0x000fce00078e000a */
.L_x_11:
[----:B------:R-:W-:Y:S02]  /*0c00*/  IMAD.MOV.U32 R4, RZ, RZ, R0 ;  /* 0x000000ffff047224 */ /* 0x000fe400078e0000 */
[----:B------:R-:W-:-:S04]  /*0c10*/  IMAD.MOV.U32 R5, RZ, RZ, 0x0 ;  /* 0x00000000ff057424 */ /* 0x000fc800078e00ff */
[----:B------:R-:W-:Y:S05]  /*0c20*/  RET.REL.NODEC R4 `(_Z10search_detPdPi) ;  /* 0xfffffff004f47950 */ /* 0x000fea0003c3ffff */
.L_x_14:
        /* <DEDUP_REMOVED lines=13> */
.L_x_15:


//--------------------- .nv.global.init           --------------------------
	.section	.nv.global.init,"aw",@progbits
.nv.global.init:
	.type		$str$1,@object
	.size		$str$1,($str - $str$1)
$str$1:
        /*0000*/ 	.byte	0x0a, 0x00
	.type		$str,@object
	.size		$str,($str$2 - $str)
$str:
        /*0002*/ 	.byte	0x25, 0x66, 0x20, 0x00
	.type		$str$2,@object
	.size		$str$2,(.L_2 - $str$2)
$str$2:
        /*0006*/ 	.byte	0x5f, 0x5f, 0x66, 0x73, 0x71, 0x72, 0x74, 0x5f, 0x72, 0x6e, 0x28, 0x53, 0x49, 0x5a, 0x45, 0x20
        /*0016*/ 	.byte	0x2d, 0x20, 0x6b, 0x29, 0x20, 0x3d, 0x20, 0x25, 0x64, 0x0a, 0x00
.L_2:


//--------------------- .nv.shared.reserved.0     --------------------------
	.section	.nv.shared.reserved.0,"aw",@nobits
	.weak		__nv_reservedSMEM_offset_0_alias
	.size		__nv_reservedSMEM_offset_0_alias, 0, 64
	.other		__nv_reservedSMEM_offset_0_alias,@"STO_CUDA_RESERVED_SHARED STV_DEFAULT"
__nv_reservedSMEM_offset_0_alias:
	.zero		0
	.zero		64


//--------------------- .nv.constant0._Z19search_minor_matrixPdPi --------------------------
	.section	.nv.constant0._Z19search_minor_matrixPdPi,"a",@progbits
	.sectionflags	@""
	.align	4
.nv.constant0._Z19search_minor_matrixPdPi:
	.zero		912


//--------------------- .nv.constant0._Z10search_detPdPi --------------------------
	.section	.nv.constant0._Z10search_detPdPi,"a",@progbits
	.sectionflags	@""
	.align	4
.nv.constant0._Z10search_detPdPi:
	.zero		912


//--------------------- SYMBOLS --------------------------

	.type		.nv.reservedSmem.offset0,@object
	.size		.nv.reservedSmem.offset0,0x4
	.type		vprintf,@function
